//
// Generated by NVIDIA NVVM Compiler
//
// Compiler Build ID: CL-36424714
// Cuda compilation tools, release 13.0, V13.0.88
// Based on NVVM 20.0.0
//

.version 9.0
.target sm_100
.address_size 64

	// .globl	_ZN3cub18CUB_300001_SM_10006detail11EmptyKernelIvEEvv
.global .align 1 .b8 _ZN41_INTERNAL_804027fd_4_k_cu_61f3d674_1260544cuda3std3__45__cpo5beginE[1];
.global .align 1 .b8 _ZN41_INTERNAL_804027fd_4_k_cu_61f3d674_1260544cuda3std3__45__cpo3endE[1];
.global .align 1 .b8 _ZN41_INTERNAL_804027fd_4_k_cu_61f3d674_1260544cuda3std3__45__cpo6cbeginE[1];
.global .align 1 .b8 _ZN41_INTERNAL_804027fd_4_k_cu_61f3d674_1260544cuda3std3__45__cpo4cendE[1];
.global .align 1 .b8 _ZN41_INTERNAL_804027fd_4_k_cu_61f3d674_1260544cuda3std3__45__cpo6rbeginE[1];
.global .align 1 .b8 _ZN41_INTERNAL_804027fd_4_k_cu_61f3d674_1260544cuda3std3__45__cpo4rendE[1];
.global .align 1 .b8 _ZN41_INTERNAL_804027fd_4_k_cu_61f3d674_1260544cuda3std3__45__cpo7crbeginE[1];
.global .align 1 .b8 _ZN41_INTERNAL_804027fd_4_k_cu_61f3d674_1260544cuda3std3__45__cpo5crendE[1];
.global .align 1 .b8 _ZN41_INTERNAL_804027fd_4_k_cu_61f3d674_1260544cuda3std3__443_GLOBAL__N__804027fd_4_k_cu_61f3d674_1260546ignoreE[1];
.global .align 1 .b8 _ZN41_INTERNAL_804027fd_4_k_cu_61f3d674_1260544cuda3std3__419piecewise_constructE[1];
.global .align 1 .b8 _ZN41_INTERNAL_804027fd_4_k_cu_61f3d674_1260544cuda3std3__48in_placeE[1];
.global .align 1 .b8 _ZN41_INTERNAL_804027fd_4_k_cu_61f3d674_1260544cuda3std3__420unreachable_sentinelE[1];
.global .align 1 .b8 _ZN41_INTERNAL_804027fd_4_k_cu_61f3d674_1260544cuda3std3__47nulloptE[1];
.global .align 1 .b8 _ZN41_INTERNAL_804027fd_4_k_cu_61f3d674_1260544cuda3std3__48unexpectE[1];
.global .align 1 .b8 _ZN41_INTERNAL_804027fd_4_k_cu_61f3d674_1260544cuda3std6ranges3__45__cpo4swapE[1];
.global .align 1 .b8 _ZN41_INTERNAL_804027fd_4_k_cu_61f3d674_1260544cuda3std6ranges3__45__cpo9iter_moveE[1];
.global .align 1 .b8 _ZN41_INTERNAL_804027fd_4_k_cu_61f3d674_1260544cuda3std6ranges3__45__cpo5beginE[1];
.global .align 1 .b8 _ZN41_INTERNAL_804027fd_4_k_cu_61f3d674_1260544cuda3std6ranges3__45__cpo3endE[1];
.global .align 1 .b8 _ZN41_INTERNAL_804027fd_4_k_cu_61f3d674_1260544cuda3std6ranges3__45__cpo6cbeginE[1];
.global .align 1 .b8 _ZN41_INTERNAL_804027fd_4_k_cu_61f3d674_1260544cuda3std6ranges3__45__cpo4cendE[1];
.global .align 1 .b8 _ZN41_INTERNAL_804027fd_4_k_cu_61f3d674_1260544cuda3std6ranges3__45__cpo7advanceE[1];
.global .align 1 .b8 _ZN41_INTERNAL_804027fd_4_k_cu_61f3d674_1260544cuda3std6ranges3__45__cpo9iter_swapE[1];
.global .align 1 .b8 _ZN41_INTERNAL_804027fd_4_k_cu_61f3d674_1260544cuda3std6ranges3__45__cpo4nextE[1];
.global .align 1 .b8 _ZN41_INTERNAL_804027fd_4_k_cu_61f3d674_1260544cuda3std6ranges3__45__cpo4prevE[1];
.global .align 1 .b8 _ZN41_INTERNAL_804027fd_4_k_cu_61f3d674_1260544cuda3std6ranges3__45__cpo4dataE[1];
.global .align 1 .b8 _ZN41_INTERNAL_804027fd_4_k_cu_61f3d674_1260544cuda3std6ranges3__45__cpo5cdataE[1];
.global .align 1 .b8 _ZN41_INTERNAL_804027fd_4_k_cu_61f3d674_1260544cuda3std6ranges3__45__cpo4sizeE[1];
.global .align 1 .b8 _ZN41_INTERNAL_804027fd_4_k_cu_61f3d674_1260544cuda3std6ranges3__45__cpo5ssizeE[1];
.global .align 1 .b8 _ZN41_INTERNAL_804027fd_4_k_cu_61f3d674_1260544cuda3std6ranges3__45__cpo8distanceE[1];
.global .align 1 .b8 _ZN41_INTERNAL_804027fd_4_k_cu_61f3d674_1260546thrust24THRUST_300001_SM_1000_NS8cuda_cub3parE[1];
.global .align 1 .b8 _ZN41_INTERNAL_804027fd_4_k_cu_61f3d674_1260546thrust24THRUST_300001_SM_1000_NS8cuda_cub10par_nosyncE[1];
.global .align 1 .b8 _ZN41_INTERNAL_804027fd_4_k_cu_61f3d674_1260546thrust24THRUST_300001_SM_1000_NS6system6detail10sequential3seqE[1];
.global .align 1 .b8 _ZN41_INTERNAL_804027fd_4_k_cu_61f3d674_1260546thrust24THRUST_300001_SM_1000_NS12placeholders2_1E[1];
.global .align 1 .b8 _ZN41_INTERNAL_804027fd_4_k_cu_61f3d674_1260546thrust24THRUST_300001_SM_1000_NS12placeholders2_2E[1];
.global .align 1 .b8 _ZN41_INTERNAL_804027fd_4_k_cu_61f3d674_1260546thrust24THRUST_300001_SM_1000_NS12placeholders2_3E[1];
.global .align 1 .b8 _ZN41_INTERNAL_804027fd_4_k_cu_61f3d674_1260546thrust24THRUST_300001_SM_1000_NS12placeholders2_4E[1];
.global .align 1 .b8 _ZN41_INTERNAL_804027fd_4_k_cu_61f3d674_1260546thrust24THRUST_300001_SM_1000_NS12placeholders2_5E[1];
.global .align 1 .b8 _ZN41_INTERNAL_804027fd_4_k_cu_61f3d674_1260546thrust24THRUST_300001_SM_1000_NS12placeholders2_6E[1];
.global .align 1 .b8 _ZN41_INTERNAL_804027fd_4_k_cu_61f3d674_1260546thrust24THRUST_300001_SM_1000_NS12placeholders2_7E[1];
.global .align 1 .b8 _ZN41_INTERNAL_804027fd_4_k_cu_61f3d674_1260546thrust24THRUST_300001_SM_1000_NS12placeholders2_8E[1];
.global .align 1 .b8 _ZN41_INTERNAL_804027fd_4_k_cu_61f3d674_1260546thrust24THRUST_300001_SM_1000_NS12placeholders2_9E[1];
.global .align 1 .b8 _ZN41_INTERNAL_804027fd_4_k_cu_61f3d674_1260546thrust24THRUST_300001_SM_1000_NS12placeholders3_10E[1];
.global .align 1 .b8 _ZN41_INTERNAL_804027fd_4_k_cu_61f3d674_1260546thrust24THRUST_300001_SM_1000_NS3seqE[1];

.visible .entry _ZN3cub18CUB_300001_SM_10006detail11EmptyKernelIvEEvv()
{


	ret;

}


// ===== COMPILED SASS (sm_100) =====

	.target	sm_100

	.elftype	@"ET_EXEC"


//--------------------- .note.nv.tkinfo           --------------------------
	.section	.note.nv.tkinfo,"",@"SHT_NOTE"
	.sectionflags	@"SHF_NOTE_NV_TKINFO"
	.tkinfo
        /*0018*/ 	.word	0x00000002
        /*0030*/ 	.string	""
        /*0030*/ 	.string	"ptxas"
        /*0030*/ 	.string	"Cuda compilation tools, release 13.0, V13.0.88"
        /*0030*/ 	.string	"Build cuda_13.0.r13.0/compiler.36424714_0"
        /*0030*/ 	.string	"-arch sm_100 -m 64 "



//--------------------- .note.nv.cuinfo           --------------------------
	.section	.note.nv.cuinfo,"",@"SHT_NOTE"
	.sectionflags	@"SHF_NOTE_NV_CUINFO"
        /*0018*/ 	.short	0x0002
        /*001a*/ 	.short	0x0064
        /*001c*/ 	.short	0x0082
	.zero		2


//--------------------- .nv.info                  --------------------------
	.section	.nv.info,"",@"SHT_CUDA_INFO"
	.align	4


	//----- nvinfo : EIATTR_REGCOUNT
	.align		4
        /*0000*/ 	.byte	0x04, 0x2f
        /*0002*/ 	.short	(.L_44 - .L_43)
	.align		4
.L_43:
        /*0004*/ 	.word	index@(_ZN3cub18CUB_300001_SM_10006detail11EmptyKernelIvEEvv)
        /*0008*/ 	.word	0x00000004


	//----- nvinfo : EIATTR_FRAME_SIZE
	.align		4
.L_44:
        /*000c*/ 	.byte	0x04, 0x11
        /*000e*/ 	.short	(.L_46 - .L_45)
	.align		4
.L_45:
        /*0010*/ 	.word	index@(_ZN3cub18CUB_300001_SM_10006detail11EmptyKernelIvEEvv)
        /*0014*/ 	.word	0x00000000


	//----- nvinfo : EIATTR_MIN_STACK_SIZE
	.align		4
.L_46:
        /*0018*/ 	.byte	0x04, 0x12
        /*001a*/ 	.short	(.L_48 - .L_47)
	.align		4
.L_47:
        /*001c*/ 	.word	index@(_ZN3cub18CUB_300001_SM_10006detail11EmptyKernelIvEEvv)
        /*0020*/ 	.word	0x00000000
.L_48:


//--------------------- .nv.compat                --------------------------
	.section	.nv.compat,"",@"SHT_CUDA_COMPAT_INFO"
	.align	4
        /*0000*/ 	.byte	0x02, 0x09, 0x00, 0x00, 0x02, 0x02, 0x01, 0x00, 0x02, 0x05, 0x05, 0x00, 0x03, 0x07, 0x01, 0x01
        /*0010*/ 	.byte	0x02, 0x03, 0x00, 0x00, 0x02, 0x06, 0x01, 0x00, 0x04, 0x0b, 0x08, 0x00, 0x09, 0x00, 0x00, 0x00
        /*0020*/ 	.byte	0x00, 0x00, 0x00, 0x00


//--------------------- .nv.info._ZN3cub18CUB_300001_SM_10006detail11EmptyKernelIvEEvv --------------------------
	.section	.nv.info._ZN3cub18CUB_300001_SM_10006detail11EmptyKernelIvEEvv,"",@"SHT_CUDA_INFO"
	.sectionflags	@""
	.align	4


	//----- nvinfo : EIATTR_CUDA_API_VERSION
	.align		4
        /*0000*/ 	.byte	0x04, 0x37
        /*0002*/ 	.short	(.L_50 - .L_49)
.L_49:
        /*0004*/ 	.word	0x00000082


	//----- nvinfo : EIATTR_SPARSE_MMA_MASK
	.align		4
.L_50:
        /*0008*/ 	.byte	0x03, 0x50
        /*000a*/ 	.short	0x0000


	//----- nvinfo : EIATTR_MAXREG_COUNT
	.align		4
        /*000c*/ 	.byte	0x03, 0x1b
        /*000e*/ 	.short	0x00ff


	//----- nvinfo : EIATTR_MERCURY_ISA_VERSION
	.align		4
        /*0010*/ 	.byte	0x03, 0x5f
        /*0012*/ 	.short	0x0101


	//----- nvinfo : EIATTR_VRC_CTA_INIT_COUNT
	.align		4
        /*0014*/ 	.byte	0x02, 0x4a
	.zero		1
	.zero		1


	//----- nvinfo : EIATTR_EXIT_INSTR_OFFSETS
	.align		4
        /*0018*/ 	.byte	0x04, 0x1c
        /*001a*/ 	.short	(.L_52 - .L_51)


	//   ....[0]....
.L_51:
        /*001c*/ 	.word	0x00000010


	//----- nvinfo : EIATTR_SW_WAR
	.align		4
.L_52:
        /*0020*/ 	.byte	0x04, 0x36
        /*0022*/ 	.short	(.L_54 - .L_53)
.L_53:
        /*0024*/ 	.word	0x00000008
.L_54:


//--------------------- .nv.callgraph             --------------------------
	.section	.nv.callgraph,"",@"SHT_CUDA_CALLGRAPH"
	.align	4
	.sectionentsize	8
	.align		4
        /*0000*/ 	.word	0x00000000
	.align		4
        /*0004*/ 	.word	0xffffffff
	.align		4
        /*0008*/ 	.word	0x00000000
	.align		4
        /*000c*/ 	.word	0xfffffffe
	.align		4
        /*0010*/ 	.word	0x00000000
	.align		4
        /*0014*/ 	.word	0xfffffffd
	.align		4
        /*0018*/ 	.word	0x00000000
	.align		4
        /*001c*/ 	.word	0xfffffffc


//--------------------- .nv.constant4             --------------------------
	.section	.nv.constant4,"a",@progbits
	.align	8
	.align		8
.nv.constant4:
        /*0000*/ 	.dword	_ZN41_INTERNAL_804027fd_4_k_cu_61f3d674_1263894cuda3std3__45__cpo5beginE
	.align		8
        /*0008*/ 	.dword	_ZN41_INTERNAL_804027fd_4_k_cu_61f3d674_1263894cuda3std3__45__cpo3endE
	.align		8
        /*0010*/ 	.dword	_ZN41_INTERNAL_804027fd_4_k_cu_61f3d674_1263894cuda3std3__45__cpo6cbeginE
	.align		8
        /*0018*/ 	.dword	_ZN41_INTERNAL_804027fd_4_k_cu_61f3d674_1263894cuda3std3__45__cpo4cendE
	.align		8
        /*0020*/ 	.dword	_ZN41_INTERNAL_804027fd_4_k_cu_61f3d674_1263894cuda3std3__45__cpo6rbeginE
	.align		8
        /*0028*/ 	.dword	_ZN41_INTERNAL_804027fd_4_k_cu_61f3d674_1263894cuda3std3__45__cpo4rendE
	.align		8
        /*0030*/ 	.dword	_ZN41_INTERNAL_804027fd_4_k_cu_61f3d674_1263894cuda3std3__45__cpo7crbeginE
	.align		8
        /*0038*/ 	.dword	_ZN41_INTERNAL_804027fd_4_k_cu_61f3d674_1263894cuda3std3__45__cpo5crendE
	.align		8
        /*0040*/ 	.dword	_ZN41_INTERNAL_804027fd_4_k_cu_61f3d674_1263894cuda3std3__443_GLOBAL__N__804027fd_4_k_cu_61f3d674_1263896ignoreE
	.align		8
        /*0048*/ 	.dword	_ZN41_INTERNAL_804027fd_4_k_cu_61f3d674_1263894cuda3std3__419piecewise_constructE
	.align		8
        /*0050*/ 	.dword	_ZN41_INTERNAL_804027fd_4_k_cu_61f3d674_1263894cuda3std3__48in_placeE
	.align		8
        /*0058*/ 	.dword	_ZN41_INTERNAL_804027fd_4_k_cu_61f3d674_1263894cuda3std3__420unreachable_sentinelE
	.align		8
        /*0060*/ 	.dword	_ZN41_INTERNAL_804027fd_4_k_cu_61f3d674_1263894cuda3std3__47nulloptE
	.align		8
        /*0068*/ 	.dword	_ZN41_INTERNAL_804027fd_4_k_cu_61f3d674_1263894cuda3std3__48unexpectE
	.align		8
        /*0070*/ 	.dword	_ZN41_INTERNAL_804027fd_4_k_cu_61f3d674_1263894cuda3std6ranges3__45__cpo4swapE
	.align		8
        /*0078*/ 	.dword	_ZN41_INTERNAL_804027fd_4_k_cu_61f3d674_1263894cuda3std6ranges3__45__cpo9iter_moveE
	.align		8
        /*0080*/ 	.dword	_ZN41_INTERNAL_804027fd_4_k_cu_61f3d674_1263894cuda3std6ranges3__45__cpo5beginE
	.align		8
        /*0088*/ 	.dword	_ZN41_INTERNAL_804027fd_4_k_cu_61f3d674_1263894cuda3std6ranges3__45__cpo3endE
	.align		8
        /*0090*/ 	.dword	_ZN41_INTERNAL_804027fd_4_k_cu_61f3d674_1263894cuda3std6ranges3__45__cpo6cbeginE
	.align		8
        /*0098*/ 	.dword	_ZN41_INTERNAL_804027fd_4_k_cu_61f3d674_1263894cuda3std6ranges3__45__cpo4cendE
	.align		8
        /*00a0*/ 	.dword	_ZN41_INTERNAL_804027fd_4_k_cu_61f3d674_1263894cuda3std6ranges3__45__cpo7advanceE
	.align		8
        /*00a8*/ 	.dword	_ZN41_INTERNAL_804027fd_4_k_cu_61f3d674_1263894cuda3std6ranges3__45__cpo9iter_swapE
	.align		8
        /*00b0*/ 	.dword	_ZN41_INTERNAL_804027fd_4_k_cu_61f3d674_1263894cuda3std6ranges3__45__cpo4nextE
	.align		8
        /*00b8*/ 	.dword	_ZN41_INTERNAL_804027fd_4_k_cu_61f3d674_1263894cuda3std6ranges3__45__cpo4prevE
	.align		8
        /*00c0*/ 	.dword	_ZN41_INTERNAL_804027fd_4_k_cu_61f3d674_1263894cuda3std6ranges3__45__cpo4dataE
	.align		8
        /*00c8*/ 	.dword	_ZN41_INTERNAL_804027fd_4_k_cu_61f3d674_1263894cuda3std6ranges3__45__cpo5cdataE
	.align		8
        /*00d0*/ 	.dword	_ZN41_INTERNAL_804027fd_4_k_cu_61f3d674_1263894cuda3std6ranges3__45__cpo4sizeE
	.align		8
        /*00d8*/ 	.dword	_ZN41_INTERNAL_804027fd_4_k_cu_61f3d674_1263894cuda3std6ranges3__45__cpo5ssizeE
	.align		8
        /*00e0*/ 	.dword	_ZN41_INTERNAL_804027fd_4_k_cu_61f3d674_1263894cuda3std6ranges3__45__cpo8distanceE
	.align		8
        /*00e8*/ 	.dword	_ZN41_INTERNAL_804027fd_4_k_cu_61f3d674_1263896thrust24THRUST_300001_SM_1000_NS8cuda_cub3parE
	.align		8
        /*00f0*/ 	.dword	_ZN41_INTERNAL_804027fd_4_k_cu_61f3d674_1263896thrust24THRUST_300001_SM_1000_NS8cuda_cub10par_nosyncE
	.align		8
        /*00f8*/ 	.dword	_ZN41_INTERNAL_804027fd_4_k_cu_61f3d674_1263896thrust24THRUST_300001_SM_1000_NS6system6detail10sequential3seqE
	.align		8
        /*0100*/ 	.dword	_ZN41_INTERNAL_804027fd_4_k_cu_61f3d674_1263896thrust24THRUST_300001_SM_1000_NS12placeholders2_1E
	.align		8
        /*0108*/ 	.dword	_ZN41_INTERNAL_804027fd_4_k_cu_61f3d674_1263896thrust24THRUST_300001_SM_1000_NS12placeholders2_2E
	.align		8
        /*0110*/ 	.dword	_ZN41_INTERNAL_804027fd_4_k_cu_61f3d674_1263896thrust24THRUST_300001_SM_1000_NS12placeholders2_3E
	.align		8
        /*0118*/ 	.dword	_ZN41_INTERNAL_804027fd_4_k_cu_61f3d674_1263896thrust24THRUST_300001_SM_1000_NS12placeholders2_4E
	.align		8
        /*0120*/ 	.dword	_ZN41_INTERNAL_804027fd_4_k_cu_61f3d674_1263896thrust24THRUST_300001_SM_1000_NS12placeholders2_5E
	.align		8
        /*0128*/ 	.dword	_ZN41_INTERNAL_804027fd_4_k_cu_61f3d674_1263896thrust24THRUST_300001_SM_1000_NS12placeholders2_6E
	.align		8
        /*0130*/ 	.dword	_ZN41_INTERNAL_804027fd_4_k_cu_61f3d674_1263896thrust24THRUST_300001_SM_1000_NS12placeholders2_7E
	.align		8
        /*0138*/ 	.dword	_ZN41_INTERNAL_804027fd_4_k_cu_61f3d674_1263896thrust24THRUST_300001_SM_1000_NS12placeholders2_8E
	.align		8
        /*0140*/ 	.dword	_ZN41_INTERNAL_804027fd_4_k_cu_61f3d674_1263896thrust24THRUST_300001_SM_1000_NS12placeholders2_9E
	.align		8
        /*0148*/ 	.dword	_ZN41_INTERNAL_804027fd_4_k_cu_61f3d674_1263896thrust24THRUST_300001_SM_1000_NS12placeholders3_10E
	.align		8
        /*0150*/ 	.dword	_ZN41_INTERNAL_804027fd_4_k_cu_61f3d674_1263896thrust24THRUST_300001_SM_1000_NS3seqE


//--------------------- .text._ZN3cub18CUB_300001_SM_10006detail11EmptyKernelIvEEvv --------------------------
	.section	.text._ZN3cub18CUB_300001_SM_10006detail11EmptyKernelIvEEvv,"ax",@progbits
	.align	128
        .global         _ZN3cub18CUB_300001_SM_10006detail11EmptyKernelIvEEvv
        .type           _ZN3cub18CUB_300001_SM_10006detail11EmptyKernelIvEEvv,@function
        .size           _ZN3cub18CUB_300001_SM_10006detail11EmptyKernelIvEEvv,(.L_x_1 - _ZN3cub18CUB_300001_SM_10006detail11EmptyKernelIvEEvv)
        .other          _ZN3cub18CUB_300001_SM_10006detail11EmptyKernelIvEEvv,@"STO_CUDA_ENTRY STV_DEFAULT"
_ZN3cub18CUB_300001_SM_10006detail11EmptyKernelIvEEvv:
.text._ZN3cub18CUB_300001_SM_10006detail11EmptyKernelIvEEvv:
[----:B------:R-:W-:Y:S01]  /*0000*/  LDC R1, c[0x0][0x37c] ;  /* 0x0000df00ff017b82 */ /* 0x000fe20000000800 */
[----:B------:R-:W-:Y:S05]  /*0010*/  EXIT ;  /* 0x000000000000794d */ /* 0x000fea0003800000 */
.L_x_0:
[----:B------:R-:W-:-:S00]  /*0020*/  BRA `(.L_x_0) ;  /* 0xfffffffc00fc7947 */ /* 0x000fc0000383ffff */
[----:B------:R-:W-:-:S00]  /*0030*/  NOP ;  /* 0x0000000000007918 */ /* 0x000fc00000000000 */
        /* <DEDUP_REMOVED lines=12> */
.L_x_1:


//--------------------- .nv.shared.reserved.0     --------------------------
	.section	.nv.shared.reserved.0,"aw",@nobits
	.weak		__nv_reservedSMEM_offset_0_alias
	.size		__nv_reservedSMEM_offset_0_alias, 0, 64
	.other		__nv_reservedSMEM_offset_0_alias,@"STO_CUDA_RESERVED_SHARED STV_DEFAULT"
__nv_reservedSMEM_offset_0_alias:
	.zero		0
	.zero		64


//--------------------- .nv.global                --------------------------
	.section	.nv.global,"aw",@nobits
.nv.global:
	.type		_ZN41_INTERNAL_804027fd_4_k_cu_61f3d674_1263896thrust24THRUST_300001_SM_1000_NS3seqE,@object
	.size		_ZN41_INTERNAL_804027fd_4_k_cu_61f3d674_1263896thrust24THRUST_300001_SM_1000_NS3seqE,(_ZN41_INTERNAL_804027fd_4_k_cu_61f3d674_1263894cuda3std3__48in_placeE - _ZN41_INTERNAL_804027fd_4_k_cu_61f3d674_1263896thrust24THRUST_300001_SM_1000_NS3seqE)
_ZN41_INTERNAL_804027fd_4_k_cu_61f3d674_1263896thrust24THRUST_300001_SM_1000_NS3seqE:
	.zero		1
	.type		_ZN41_INTERNAL_804027fd_4_k_cu_61f3d674_1263894cuda3std3__48in_placeE,@object
	.size		_ZN41_INTERNAL_804027fd_4_k_cu_61f3d674_1263894cuda3std3__48in_placeE,(_ZN41_INTERNAL_804027fd_4_k_cu_61f3d674_1263894cuda3std6ranges3__45__cpo4sizeE - _ZN41_INTERNAL_804027fd_4_k_cu_61f3d674_1263894cuda3std3__48in_placeE)
_ZN41_INTERNAL_804027fd_4_k_cu_61f3d674_1263894cuda3std3__48in_placeE:
	.zero		1
	.type		_ZN41_INTERNAL_804027fd_4_k_cu_61f3d674_1263894cuda3std6ranges3__45__cpo4sizeE,@object
	.size		_ZN41_INTERNAL_804027fd_4_k_cu_61f3d674_1263894cuda3std6ranges3__45__cpo4sizeE,(_ZN41_INTERNAL_804027fd_4_k_cu_61f3d674_1263896thrust24THRUST_300001_SM_1000_NS12placeholders2_3E - _ZN41_INTERNAL_804027fd_4_k_cu_61f3d674_1263894cuda3std6ranges3__45__cpo4sizeE)
_ZN41_INTERNAL_804027fd_4_k_cu_61f3d674_1263894cuda3std6ranges3__45__cpo4sizeE:
	.zero		1
	.type		_ZN41_INTERNAL_804027fd_4_k_cu_61f3d674_1263896thrust24THRUST_300001_SM_1000_NS12placeholders2_3E,@object
	.size		_ZN41_INTERNAL_804027fd_4_k_cu_61f3d674_1263896thrust24THRUST_300001_SM_1000_NS12placeholders2_3E,(_ZN41_INTERNAL_804027fd_4_k_cu_61f3d674_1263894cuda3std3__45__cpo6cbeginE - _ZN41_INTERNAL_804027fd_4_k_cu_61f3d674_1263896thrust24THRUST_300001_SM_1000_NS12placeholders2_3E)
_ZN41_INTERNAL_804027fd_4_k_cu_61f3d674_1263896thrust24THRUST_300001_SM_1000_NS12placeholders2_3E:
	.zero		1
	.type		_ZN41_INTERNAL_804027fd_4_k_cu_61f3d674_1263894cuda3std3__45__cpo6cbeginE,@object
	.size		_ZN41_INTERNAL_804027fd_4_k_cu_61f3d674_1263894cuda3std3__45__cpo6cbeginE,(_ZN41_INTERNAL_804027fd_4_k_cu_61f3d674_1263894cuda3std6ranges3__45__cpo6cbeginE - _ZN41_INTERNAL_804027fd_4_k_cu_61f3d674_1263894cuda3std3__45__cpo6cbeginE)
_ZN41_INTERNAL_804027fd_4_k_cu_61f3d674_1263894cuda3std3__45__cpo6cbeginE:
	.zero		1
	.type		_ZN41_INTERNAL_804027fd_4_k_cu_61f3d674_1263894cuda3std6ranges3__45__cpo6cbeginE,@object
	.size		_ZN41_INTERNAL_804027fd_4_k_cu_61f3d674_1263894cuda3std6ranges3__45__cpo6cbeginE,(_ZN41_INTERNAL_804027fd_4_k_cu_61f3d674_1263896thrust24THRUST_300001_SM_1000_NS12placeholders2_7E - _ZN41_INTERNAL_804027fd_4_k_cu_61f3d674_1263894cuda3std6ranges3__45__cpo6cbeginE)
_ZN41_INTERNAL_804027fd_4_k_cu_61f3d674_1263894cuda3std6ranges3__45__cpo6cbeginE:
	.zero		1
	.type		_ZN41_INTERNAL_804027fd_4_k_cu_61f3d674_1263896thrust24THRUST_300001_SM_1000_NS12placeholders2_7E,@object
	.size		_ZN41_INTERNAL_804027fd_4_k_cu_61f3d674_1263896thrust24THRUST_300001_SM_1000_NS12placeholders2_7E,(_ZN41_INTERNAL_804027fd_4_k_cu_61f3d674_1263894cuda3std3__45__cpo7crbeginE - _ZN41_INTERNAL_804027fd_4_k_cu_61f3d674_1263896thrust24THRUST_300001_SM_1000_NS12placeholders2_7E)
_ZN41_INTERNAL_804027fd_4_k_cu_61f3d674_1263896thrust24THRUST_300001_SM_1000_NS12placeholders2_7E:
	.zero		1
	.type		_ZN41_INTERNAL_804027fd_4_k_cu_61f3d674_1263894cuda3std3__45__cpo7crbeginE,@object
	.size		_ZN41_INTERNAL_804027fd_4_k_cu_61f3d674_1263894cuda3std3__45__cpo7crbeginE,(_ZN41_INTERNAL_804027fd_4_k_cu_61f3d674_1263894cuda3std6ranges3__45__cpo4nextE - _ZN41_INTERNAL_804027fd_4_k_cu_61f3d674_1263894cuda3std3__45__cpo7crbeginE)
_ZN41_INTERNAL_804027fd_4_k_cu_61f3d674_1263894cuda3std3__45__cpo7crbeginE:
	.zero		1
	.type		_ZN41_INTERNAL_804027fd_4_k_cu_61f3d674_1263894cuda3std6ranges3__45__cpo4nextE,@object
	.size		_ZN41_INTERNAL_804027fd_4_k_cu_61f3d674_1263894cuda3std6ranges3__45__cpo4nextE,(_ZN41_INTERNAL_804027fd_4_k_cu_61f3d674_1263894cuda3std6ranges3__45__cpo4swapE - _ZN41_INTERNAL_804027fd_4_k_cu_61f3d674_1263894cuda3std6ranges3__45__cpo4nextE)
_ZN41_INTERNAL_804027fd_4_k_cu_61f3d674_1263894cuda3std6ranges3__45__cpo4nextE:
	.zero		1
	.type		_ZN41_INTERNAL_804027fd_4_k_cu_61f3d674_1263894cuda3std6ranges3__45__cpo4swapE,@object
	.size		_ZN41_INTERNAL_804027fd_4_k_cu_61f3d674_1263894cuda3std6ranges3__45__cpo4swapE,(_ZN41_INTERNAL_804027fd_4_k_cu_61f3d674_1263896thrust24THRUST_300001_SM_1000_NS8cuda_cub10par_nosyncE - _ZN41_INTERNAL_804027fd_4_k_cu_61f3d674_1263894cuda3std6ranges3__45__cpo4swapE)
_ZN41_INTERNAL_804027fd_4_k_cu_61f3d674_1263894cuda3std6ranges3__45__cpo4swapE:
	.zero		1
	.type		_ZN41_INTERNAL_804027fd_4_k_cu_61f3d674_1263896thrust24THRUST_300001_SM_1000_NS8cuda_cub10par_nosyncE,@object
	.size		_ZN41_INTERNAL_804027fd_4_k_cu_61f3d674_1263896thrust24THRUST_300001_SM_1000_NS8cuda_cub10par_nosyncE,(_ZN41_INTERNAL_804027fd_4_k_cu_61f3d674_1263896thrust24THRUST_300001_SM_1000_NS12placeholders2_9E - _ZN41_INTERNAL_804027fd_4_k_cu_61f3d674_1263896thrust24THRUST_300001_SM_1000_NS8cuda_cub10par_nosyncE)
_ZN41_INTERNAL_804027fd_4_k_cu_61f3d674_1263896thrust24THRUST_300001_SM_1000_NS8cuda_cub10par_nosyncE:
	.zero		1
	.type		_ZN41_INTERNAL_804027fd_4_k_cu_61f3d674_1263896thrust24THRUST_300001_SM_1000_NS12placeholders2_9E,@object
	.size		_ZN41_INTERNAL_804027fd_4_k_cu_61f3d674_1263896thrust24THRUST_300001_SM_1000_NS12placeholders2_9E,(_ZN41_INTERNAL_804027fd_4_k_cu_61f3d674_1263894cuda3std3__443_GLOBAL__N__804027fd_4_k_cu_61f3d674_1263896ignoreE - _ZN41_INTERNAL_804027fd_4_k_cu_61f3d674_1263896thrust24THRUST_300001_SM_1000_NS12placeholders2_9E)
_ZN41_INTERNAL_804027fd_4_k_cu_61f3d674_1263896thrust24THRUST_300001_SM_1000_NS12placeholders2_9E:
	.zero		1
	.type		_ZN41_INTERNAL_804027fd_4_k_cu_61f3d674_1263894cuda3std3__443_GLOBAL__N__804027fd_4_k_cu_61f3d674_1263896ignoreE,@object
	.size		_ZN41_INTERNAL_804027fd_4_k_cu_61f3d674_1263894cuda3std3__443_GLOBAL__N__804027fd_4_k_cu_61f3d674_1263896ignoreE,(_ZN41_INTERNAL_804027fd_4_k_cu_61f3d674_1263894cuda3std6ranges3__45__cpo4dataE - _ZN41_INTERNAL_804027fd_4_k_cu_61f3d674_1263894cuda3std3__443_GLOBAL__N__804027fd_4_k_cu_61f3d674_1263896ignoreE)
_ZN41_INTERNAL_804027fd_4_k_cu_61f3d674_1263894cuda3std3__443_GLOBAL__N__804027fd_4_k_cu_61f3d674_1263896ignoreE:
	.zero		1
	.type		_ZN41_INTERNAL_804027fd_4_k_cu_61f3d674_1263894cuda3std6ranges3__45__cpo4dataE,@object
	.size		_ZN41_INTERNAL_804027fd_4_k_cu_61f3d674_1263894cuda3std6ranges3__45__cpo4dataE,(_ZN41_INTERNAL_804027fd_4_k_cu_61f3d674_1263896thrust24THRUST_300001_SM_1000_NS12placeholders2_1E - _ZN41_INTERNAL_804027fd_4_k_cu_61f3d674_1263894cuda3std6ranges3__45__cpo4dataE)
_ZN41_INTERNAL_804027fd_4_k_cu_61f3d674_1263894cuda3std6ranges3__45__cpo4dataE:
	.zero		1
	.type		_ZN41_INTERNAL_804027fd_4_k_cu_61f3d674_1263896thrust24THRUST_300001_SM_1000_NS12placeholders2_1E,@object
	.size		_ZN41_INTERNAL_804027fd_4_k_cu_61f3d674_1263896thrust24THRUST_300001_SM_1000_NS12placeholders2_1E,(_ZN41_INTERNAL_804027fd_4_k_cu_61f3d674_1263894cuda3std3__45__cpo5beginE - _ZN41_INTERNAL_804027fd_4_k_cu_61f3d674_1263896thrust24THRUST_300001_SM_1000_NS12placeholders2_1E)
_ZN41_INTERNAL_804027fd_4_k_cu_61f3d674_1263896thrust24THRUST_300001_SM_1000_NS12placeholders2_1E:
	.zero		1
	.type		_ZN41_INTERNAL_804027fd_4_k_cu_61f3d674_1263894cuda3std3__45__cpo5beginE,@object
	.size		_ZN41_INTERNAL_804027fd_4_k_cu_61f3d674_1263894cuda3std3__45__cpo5beginE,(_ZN41_INTERNAL_804027fd_4_k_cu_61f3d674_1263894cuda3std6ranges3__45__cpo5beginE - _ZN41_INTERNAL_804027fd_4_k_cu_61f3d674_1263894cuda3std3__45__cpo5beginE)
_ZN41_INTERNAL_804027fd_4_k_cu_61f3d674_1263894cuda3std3__45__cpo5beginE:
	.zero		1
	.type		_ZN41_INTERNAL_804027fd_4_k_cu_61f3d674_1263894cuda3std6ranges3__45__cpo5beginE,@object
	.size		_ZN41_INTERNAL_804027fd_4_k_cu_61f3d674_1263894cuda3std6ranges3__45__cpo5beginE,(_ZN41_INTERNAL_804027fd_4_k_cu_61f3d674_1263896thrust24THRUST_300001_SM_1000_NS12placeholders2_5E - _ZN41_INTERNAL_804027fd_4_k_cu_61f3d674_1263894cuda3std6ranges3__45__cpo5beginE)
_ZN41_INTERNAL_804027fd_4_k_cu_61f3d674_1263894cuda3std6ranges3__45__cpo5beginE:
	.zero		1
	.type		_ZN41_INTERNAL_804027fd_4_k_cu_61f3d674_1263896thrust24THRUST_300001_SM_1000_NS12placeholders2_5E,@object
	.size		_ZN41_INTERNAL_804027fd_4_k_cu_61f3d674_1263896thrust24THRUST_300001_SM_1000_NS12placeholders2_5E,(_ZN41_INTERNAL_804027fd_4_k_cu_61f3d674_1263894cuda3std3__45__cpo6rbeginE - _ZN41_INTERNAL_804027fd_4_k_cu_61f3d674_1263896thrust24THRUST_300001_SM_1000_NS12placeholders2_5E)
_ZN41_INTERNAL_804027fd_4_k_cu_61f3d674_1263896thrust24THRUST_300001_SM_1000_NS12placeholders2_5E:
	.zero		1
	.type		_ZN41_INTERNAL_804027fd_4_k_cu_61f3d674_1263894cuda3std3__45__cpo6rbeginE,@object
	.size		_ZN41_INTERNAL_804027fd_4_k_cu_61f3d674_1263894cuda3std3__45__cpo6rbeginE,(_ZN41_INTERNAL_804027fd_4_k_cu_61f3d674_1263894cuda3std6ranges3__45__cpo7advanceE - _ZN41_INTERNAL_804027fd_4_k_cu_61f3d674_1263894cuda3std3__45__cpo6rbeginE)
_ZN41_INTERNAL_804027fd_4_k_cu_61f3d674_1263894cuda3std3__45__cpo6rbeginE:
	.zero		1
	.type		_ZN41_INTERNAL_804027fd_4_k_cu_61f3d674_1263894cuda3std6ranges3__45__cpo7advanceE,@object
	.size		_ZN41_INTERNAL_804027fd_4_k_cu_61f3d674_1263894cuda3std6ranges3__45__cpo7advanceE,(_ZN41_INTERNAL_804027fd_4_k_cu_61f3d674_1263894cuda3std3__47nulloptE - _ZN41_INTERNAL_804027fd_4_k_cu_61f3d674_1263894cuda3std6ranges3__45__cpo7advanceE)
_ZN41_INTERNAL_804027fd_4_k_cu_61f3d674_1263894cuda3std6ranges3__45__cpo7advanceE:
	.zero		1
	.type		_ZN41_INTERNAL_804027fd_4_k_cu_61f3d674_1263894cuda3std3__47nulloptE,@object
	.size		_ZN41_INTERNAL_804027fd_4_k_cu_61f3d674_1263894cuda3std3__47nulloptE,(_ZN41_INTERNAL_804027fd_4_k_cu_61f3d674_1263894cuda3std6ranges3__45__cpo8distanceE - _ZN41_INTERNAL_804027fd_4_k_cu_61f3d674_1263894cuda3std3__47nulloptE)
_ZN41_INTERNAL_804027fd_4_k_cu_61f3d674_1263894cuda3std3__47nulloptE:
	.zero		1
	.type		_ZN41_INTERNAL_804027fd_4_k_cu_61f3d674_1263894cuda3std6ranges3__45__cpo8distanceE,@object
	.size		_ZN41_INTERNAL_804027fd_4_k_cu_61f3d674_1263894cuda3std6ranges3__45__cpo8distanceE,(_ZN41_INTERNAL_804027fd_4_k_cu_61f3d674_1263896thrust24THRUST_300001_SM_1000_NS12placeholders3_10E - _ZN41_INTERNAL_804027fd_4_k_cu_61f3d674_1263894cuda3std6ranges3__45__cpo8distanceE)
_ZN41_INTERNAL_804027fd_4_k_cu_61f3d674_1263894cuda3std6ranges3__45__cpo8distanceE:
	.zero		1
	.type		_ZN41_INTERNAL_804027fd_4_k_cu_61f3d674_1263896thrust24THRUST_300001_SM_1000_NS12placeholders3_10E,@object
	.size		_ZN41_INTERNAL_804027fd_4_k_cu_61f3d674_1263896thrust24THRUST_300001_SM_1000_NS12placeholders3_10E,(_ZN41_INTERNAL_804027fd_4_k_cu_61f3d674_1263894cuda3std3__419piecewise_constructE - _ZN41_INTERNAL_804027fd_4_k_cu_61f3d674_1263896thrust24THRUST_300001_SM_1000_NS12placeholders3_10E)
_ZN41_INTERNAL_804027fd_4_k_cu_61f3d674_1263896thrust24THRUST_300001_SM_1000_NS12placeholders3_10E:
	.zero		1
	.type		_ZN41_INTERNAL_804027fd_4_k_cu_61f3d674_1263894cuda3std3__419piecewise_constructE,@object
	.size		_ZN41_INTERNAL_804027fd_4_k_cu_61f3d674_1263894cuda3std3__419piecewise_constructE,(_ZN41_INTERNAL_804027fd_4_k_cu_61f3d674_1263894cuda3std6ranges3__45__cpo5cdataE - _ZN41_INTERNAL_804027fd_4_k_cu_61f3d674_1263894cuda3std3__419piecewise_constructE)
_ZN41_INTERNAL_804027fd_4_k_cu_61f3d674_1263894cuda3std3__419piecewise_constructE:
	.zero		1
	.type		_ZN41_INTERNAL_804027fd_4_k_cu_61f3d674_1263894cuda3std6ranges3__45__cpo5cdataE,@object
	.size		_ZN41_INTERNAL_804027fd_4_k_cu_61f3d674_1263894cuda3std6ranges3__45__cpo5cdataE,(_ZN41_INTERNAL_804027fd_4_k_cu_61f3d674_1263896thrust24THRUST_300001_SM_1000_NS12placeholders2_2E - _ZN41_INTERNAL_804027fd_4_k_cu_61f3d674_1263894cuda3std6ranges3__45__cpo5cdataE)
_ZN41_INTERNAL_804027fd_4_k_cu_61f3d674_1263894cuda3std6ranges3__45__cpo5cdataE:
	.zero		1
	.type		_ZN41_INTERNAL_804027fd_4_k_cu_61f3d674_1263896thrust24THRUST_300001_SM_1000_NS12placeholders2_2E,@object
	.size		_ZN41_INTERNAL_804027fd_4_k_cu_61f3d674_1263896thrust24THRUST_300001_SM_1000_NS12placeholders2_2E,(_ZN41_INTERNAL_804027fd_4_k_cu_61f3d674_1263894cuda3std3__45__cpo3endE - _ZN41_INTERNAL_804027fd_4_k_cu_61f3d674_1263896thrust24THRUST_300001_SM_1000_NS12placeholders2_2E)
_ZN41_INTERNAL_804027fd_4_k_cu_61f3d674_1263896thrust24THRUST_300001_SM_1000_NS12placeholders2_2E:
	.zero		1
	.type		_ZN41_INTERNAL_804027fd_4_k_cu_61f3d674_1263894cuda3std3__45__cpo3endE,@object
	.size		_ZN41_INTERNAL_804027fd_4_k_cu_61f3d674_1263894cuda3std3__45__cpo3endE,(_ZN41_INTERNAL_804027fd_4_k_cu_61f3d674_1263894cuda3std6ranges3__45__cpo3endE - _ZN41_INTERNAL_804027fd_4_k_cu_61f3d674_1263894cuda3std3__45__cpo3endE)
_ZN41_INTERNAL_804027fd_4_k_cu_61f3d674_1263894cuda3std3__45__cpo3endE:
	.zero		1
	.type		_ZN41_INTERNAL_804027fd_4_k_cu_61f3d674_1263894cuda3std6ranges3__45__cpo3endE,@object
	.size		_ZN41_INTERNAL_804027fd_4_k_cu_61f3d674_1263894cuda3std6ranges3__45__cpo3endE,(_ZN41_INTERNAL_804027fd_4_k_cu_61f3d674_1263896thrust24THRUST_300001_SM_1000_NS12placeholders2_6E - _ZN41_INTERNAL_804027fd_4_k_cu_61f3d674_1263894cuda3std6ranges3__45__cpo3endE)
_ZN41_INTERNAL_804027fd_4_k_cu_61f3d674_1263894cuda3std6ranges3__45__cpo3endE:
	.zero		1
	.type		_ZN41_INTERNAL_804027fd_4_k_cu_61f3d674_1263896thrust24THRUST_300001_SM_1000_NS12placeholders2_6E,@object
	.size		_ZN41_INTERNAL_804027fd_4_k_cu_61f3d674_1263896thrust24THRUST_300001_SM_1000_NS12placeholders2_6E,(_ZN41_INTERNAL_804027fd_4_k_cu_61f3d674_1263894cuda3std3__45__cpo4rendE - _ZN41_INTERNAL_804027fd_4_k_cu_61f3d674_1263896thrust24THRUST_300001_SM_1000_NS12placeholders2_6E)
_ZN41_INTERNAL_804027fd_4_k_cu_61f3d674_1263896thrust24THRUST_300001_SM_1000_NS12placeholders2_6E:
	.zero		1
	.type		_ZN41_INTERNAL_804027fd_4_k_cu_61f3d674_1263894cuda3std3__45__cpo4rendE,@object
	.size		_ZN41_INTERNAL_804027fd_4_k_cu_61f3d674_1263894cuda3std3__45__cpo4rendE,(_ZN41_INTERNAL_804027fd_4_k_cu_61f3d674_1263894cuda3std6ranges3__45__cpo9iter_swapE - _ZN41_INTERNAL_804027fd_4_k_cu_61f3d674_1263894cuda3std3__45__cpo4rendE)
_ZN41_INTERNAL_804027fd_4_k_cu_61f3d674_1263894cuda3std3__45__cpo4rendE:
	.zero		1
	.type		_ZN41_INTERNAL_804027fd_4_k_cu_61f3d674_1263894cuda3std6ranges3__45__cpo9iter_swapE,@object
	.size		_ZN41_INTERNAL_804027fd_4_k_cu_61f3d674_1263894cuda3std6ranges3__45__cpo9iter_swapE,(_ZN41_INTERNAL_804027fd_4_k_cu_61f3d674_1263894cuda3std3__48unexpectE - _ZN41_INTERNAL_804027fd_4_k_cu_61f3d674_1263894cuda3std6ranges3__45__cpo9iter_swapE)
_ZN41_INTERNAL_804027fd_4_k_cu_61f3d674_1263894cuda3std6ranges3__45__cpo9iter_swapE:
	.zero		1
	.type		_ZN41_INTERNAL_804027fd_4_k_cu_61f3d674_1263894cuda3std3__48unexpectE,@object
	.size		_ZN41_INTERNAL_804027fd_4_k_cu_61f3d674_1263894cuda3std3__48unexpectE,(_ZN41_INTERNAL_804027fd_4_k_cu_61f3d674_1263896thrust24THRUST_300001_SM_1000_NS8cuda_cub3parE - _ZN41_INTERNAL_804027fd_4_k_cu_61f3d674_1263894cuda3std3__48unexpectE)
_ZN41_INTERNAL_804027fd_4_k_cu_61f3d674_1263894cuda3std3__48unexpectE:
	.zero		1
	.type		_ZN41_INTERNAL_804027fd_4_k_cu_61f3d674_1263896thrust24THRUST_300001_SM_1000_NS8cuda_cub3parE,@object
	.size		_ZN41_INTERNAL_804027fd_4_k_cu_61f3d674_1263896thrust24THRUST_300001_SM_1000_NS8cuda_cub3parE,(_ZN41_INTERNAL_804027fd_4_k_cu_61f3d674_1263896thrust24THRUST_300001_SM_1000_NS12placeholders2_4E - _ZN41_INTERNAL_804027fd_4_k_cu_61f3d674_1263896thrust24THRUST_300001_SM_1000_NS8cuda_cub3parE)
_ZN41_INTERNAL_804027fd_4_k_cu_61f3d674_1263896thrust24THRUST_300001_SM_1000_NS8cuda_cub3parE:
	.zero		1
	.type		_ZN41_INTERNAL_804027fd_4_k_cu_61f3d674_1263896thrust24THRUST_300001_SM_1000_NS12placeholders2_4E,@object
	.size		_ZN41_INTERNAL_804027fd_4_k_cu_61f3d674_1263896thrust24THRUST_300001_SM_1000_NS12placeholders2_4E,(_ZN41_INTERNAL_804027fd_4_k_cu_61f3d674_1263894cuda3std3__45__cpo4cendE - _ZN41_INTERNAL_804027fd_4_k_cu_61f3d674_1263896thrust24THRUST_300001_SM_1000_NS12placeholders2_4E)
_ZN41_INTERNAL_804027fd_4_k_cu_61f3d674_1263896thrust24THRUST_300001_SM_1000_NS12placeholders2_4E:
	.zero		1
	.type		_ZN41_INTERNAL_804027fd_4_k_cu_61f3d674_1263894cuda3std3__45__cpo4cendE,@object
	.size		_ZN41_INTERNAL_804027fd_4_k_cu_61f3d674_1263894cuda3std3__45__cpo4cendE,(_ZN41_INTERNAL_804027fd_4_k_cu_61f3d674_1263894cuda3std6ranges3__45__cpo4cendE - _ZN41_INTERNAL_804027fd_4_k_cu_61f3d674_1263894cuda3std3__45__cpo4cendE)
_ZN41_INTERNAL_804027fd_4_k_cu_61f3d674_1263894cuda3std3__45__cpo4cendE:
	.zero		1
	.type		_ZN41_INTERNAL_804027fd_4_k_cu_61f3d674_1263894cuda3std6ranges3__45__cpo4cendE,@object
	.size		_ZN41_INTERNAL_804027fd_4_k_cu_61f3d674_1263894cuda3std6ranges3__45__cpo4cendE,(_ZN41_INTERNAL_804027fd_4_k_cu_61f3d674_1263894cuda3std3__420unreachable_sentinelE - _ZN41_INTERNAL_804027fd_4_k_cu_61f3d674_1263894cuda3std6ranges3__45__cpo4cendE)
_ZN41_INTERNAL_804027fd_4_k_cu_61f3d674_1263894cuda3std6ranges3__45__cpo4cendE:
	.zero		1
	.type		_ZN41_INTERNAL_804027fd_4_k_cu_61f3d674_1263894cuda3std3__420unreachable_sentinelE,@object
	.size		_ZN41_INTERNAL_804027fd_4_k_cu_61f3d674_1263894cuda3std3__420unreachable_sentinelE,(_ZN41_INTERNAL_804027fd_4_k_cu_61f3d674_1263894cuda3std6ranges3__45__cpo5ssizeE - _ZN41_INTERNAL_804027fd_4_k_cu_61f3d674_1263894cuda3std3__420unreachable_sentinelE)
_ZN41_INTERNAL_804027fd_4_k_cu_61f3d674_1263894cuda3std3__420unreachable_sentinelE:
	.zero		1
	.type		_ZN41_INTERNAL_804027fd_4_k_cu_61f3d674_1263894cuda3std6ranges3__45__cpo5ssizeE,@object
	.size		_ZN41_INTERNAL_804027fd_4_k_cu_61f3d674_1263894cuda3std6ranges3__45__cpo5ssizeE,(_ZN41_INTERNAL_804027fd_4_k_cu_61f3d674_1263896thrust24THRUST_300001_SM_1000_NS12placeholders2_8E - _ZN41_INTERNAL_804027fd_4_k_cu_61f3d674_1263894cuda3std6ranges3__45__cpo5ssizeE)
_ZN41_INTERNAL_804027fd_4_k_cu_61f3d674_1263894cuda3std6ranges3__45__cpo5ssizeE:
	.zero		1
	.type		_ZN41_INTERNAL_804027fd_4_k_cu_61f3d674_1263896thrust24THRUST_300001_SM_1000_NS12placeholders2_8E,@object
	.size		_ZN41_INTERNAL_804027fd_4_k_cu_61f3d674_1263896thrust24THRUST_300001_SM_1000_NS12placeholders2_8E,(_ZN41_INTERNAL_804027fd_4_k_cu_61f3d674_1263894cuda3std3__45__cpo5crendE - _ZN41_INTERNAL_804027fd_4_k_cu_61f3d674_1263896thrust24THRUST_300001_SM_1000_NS12placeholders2_8E)
_ZN41_INTERNAL_804027fd_4_k_cu_61f3d674_1263896thrust24THRUST_300001_SM_1000_NS12placeholders2_8E:
	.zero		1
	.type		_ZN41_INTERNAL_804027fd_4_k_cu_61f3d674_1263894cuda3std3__45__cpo5crendE,@object
	.size		_ZN41_INTERNAL_804027fd_4_k_cu_61f3d674_1263894cuda3std3__45__cpo5crendE,(_ZN41_INTERNAL_804027fd_4_k_cu_61f3d674_1263894cuda3std6ranges3__45__cpo4prevE - _ZN41_INTERNAL_804027fd_4_k_cu_61f3d674_1263894cuda3std3__45__cpo5crendE)
_ZN41_INTERNAL_804027fd_4_k_cu_61f3d674_1263894cuda3std3__45__cpo5crendE:
	.zero		1
	.type		_ZN41_INTERNAL_804027fd_4_k_cu_61f3d674_1263894cuda3std6ranges3__45__cpo4prevE,@object
	.size		_ZN41_INTERNAL_804027fd_4_k_cu_61f3d674_1263894cuda3std6ranges3__45__cpo4prevE,(_ZN41_INTERNAL_804027fd_4_k_cu_61f3d674_1263894cuda3std6ranges3__45__cpo9iter_moveE - _ZN41_INTERNAL_804027fd_4_k_cu_61f3d674_1263894cuda3std6ranges3__45__cpo4prevE)
_ZN41_INTERNAL_804027fd_4_k_cu_61f3d674_1263894cuda3std6ranges3__45__cpo4prevE:
	.zero		1
	.type		_ZN41_INTERNAL_804027fd_4_k_cu_61f3d674_1263894cuda3std6ranges3__45__cpo9iter_moveE,@object
	.size		_ZN41_INTERNAL_804027fd_4_k_cu_61f3d674_1263894cuda3std6ranges3__45__cpo9iter_moveE,(_ZN41_INTERNAL_804027fd_4_k_cu_61f3d674_1263896thrust24THRUST_300001_SM_1000_NS6system6detail10sequential3seqE - _ZN41_INTERNAL_804027fd_4_k_cu_61f3d674_1263894cuda3std6ranges3__45__cpo9iter_moveE)
_ZN41_INTERNAL_804027fd_4_k_cu_61f3d674_1263894cuda3std6ranges3__45__cpo9iter_moveE:
	.zero		1
	.type		_ZN41_INTERNAL_804027fd_4_k_cu_61f3d674_1263896thrust24THRUST_300001_SM_1000_NS6system6detail10sequential3seqE,@object
	.size		_ZN41_INTERNAL_804027fd_4_k_cu_61f3d674_1263896thrust24THRUST_300001_SM_1000_NS6system6detail10sequential3seqE,(.L_31 - _ZN41_INTERNAL_804027fd_4_k_cu_61f3d674_1263896thrust24THRUST_300001_SM_1000_NS6system6detail10sequential3seqE)
_ZN41_INTERNAL_804027fd_4_k_cu_61f3d674_1263896thrust24THRUST_300001_SM_1000_NS6system6detail10sequential3seqE:
	.zero		1
.L_31:


//--------------------- .nv.constant0._ZN3cub18CUB_300001_SM_10006detail11EmptyKernelIvEEvv --------------------------
	.section	.nv.constant0._ZN3cub18CUB_300001_SM_10006detail11EmptyKernelIvEEvv,"a",@progbits
	.sectionflags	@""
	.align	4
.nv.constant0._ZN3cub18CUB_300001_SM_10006detail11EmptyKernelIvEEvv:
	.zero		896


//--------------------- SYMBOLS --------------------------

	.type		.nv.reservedSmem.offset0,@object
	.size		.nv.reservedSmem.offset0,0x4
